//
// Generated by NVIDIA NVVM Compiler
//
// Compiler Build ID: CL-36424714
// Cuda compilation tools, release 13.0, V13.0.88
// Based on NVVM 20.0.0
//

.version 9.0
.target sm_100
.address_size 64

	// .globl	_Z18cerca_array_devicePiS_S_

.visible .entry _Z18cerca_array_devicePiS_S_(
	.param .u64 .ptr .align 1 _Z18cerca_array_devicePiS_S__param_0,
	.param .u64 .ptr .align 1 _Z18cerca_array_devicePiS_S__param_1,
	.param .u64 .ptr .align 1 _Z18cerca_array_devicePiS_S__param_2
)
{
	.reg .pred 	%p<3>;
	.reg .b32 	%r<9>;
	.reg .b64 	%rd<9>;

	ld.param.u64 	%rd2, [_Z18cerca_array_devicePiS_S__param_0];
	ld.param.u64 	%rd3, [_Z18cerca_array_devicePiS_S__param_1];
	ld.param.u64 	%rd4, [_Z18cerca_array_devicePiS_S__param_2];
	cvta.to.global.u64 	%rd1, %rd4;
	ld.global.u32 	%r1, [%rd1];
	setp.ne.s32 	%p1, %r1, 0;
	@%p1 bra 	$L__BB0_3;
	cvta.to.global.u64 	%rd5, %rd3;
	cvta.to.global.u64 	%rd6, %rd2;
	ld.global.u32 	%r2, [%rd5];
	mov.u32 	%r3, %ntid.x;
	mov.u32 	%r4, %ctaid.x;
	mov.u32 	%r5, %tid.x;
	mad.lo.s32 	%r6, %r4, %r3, %r5;
	mul.wide.s32 	%rd7, %r6, 4;
	add.s64 	%rd8, %rd6, %rd7;
	ld.global.u32 	%r7, [%rd8];
	setp.ne.s32 	%p2, %r2, %r7;
	@%p2 bra 	$L__BB0_3;
	mov.b32 	%r8, 1;
	st.global.u32 	[%rd1], %r8;
$L__BB0_3:
	ret;

}


// ===== COMPILED SASS (sm_100) =====

	.target	sm_100

	.elftype	@"ET_EXEC"


//--------------------- .note.nv.tkinfo           --------------------------
	.section	.note.nv.tkinfo,"",@"SHT_NOTE"
	.sectionflags	@"SHF_NOTE_NV_TKINFO"
	.tkinfo
        /*0018*/ 	.word	0x00000002
        /*0030*/ 	.string	""
        /*0030*/ 	.string	"ptxas"
        /*0030*/ 	.string	"Cuda compilation tools, release 13.0, V13.0.88"
        /*0030*/ 	.string	"Build cuda_13.0.r13.0/compiler.36424714_0"
        /*0030*/ 	.string	"-arch sm_100 -m 64 "



//--------------------- .note.nv.cuinfo           --------------------------
	.section	.note.nv.cuinfo,"",@"SHT_NOTE"
	.sectionflags	@"SHF_NOTE_NV_CUINFO"
        /*0018*/ 	.short	0x0002
        /*001a*/ 	.short	0x0064
        /*001c*/ 	.short	0x0082
	.zero		2


//--------------------- .nv.info                  --------------------------
	.section	.nv.info,"",@"SHT_CUDA_INFO"
	.align	4


	//----- nvinfo : EIATTR_REGCOUNT
	.align		4
        /*0000*/ 	.byte	0x04, 0x2f
        /*0002*/ 	.short	(.L_1 - .L_0)
	.align		4
.L_0:
        /*0004*/ 	.word	index@(_Z18cerca_array_devicePiS_S_)
        /*0008*/ 	.word	0x0000000c


	//----- nvinfo : EIATTR_FRAME_SIZE
	.align		4
.L_1:
        /*000c*/ 	.byte	0x04, 0x11
        /*000e*/ 	.short	(.L_3 - .L_2)
	.align		4
.L_2:
        /*0010*/ 	.word	index@(_Z18cerca_array_devicePiS_S_)
        /*0014*/ 	.word	0x00000000


	//----- nvinfo : EIATTR_MIN_STACK_SIZE
	.align		4
.L_3:
        /*0018*/ 	.byte	0x04, 0x12
        /*001a*/ 	.short	(.L_5 - .L_4)
	.align		4
.L_4:
        /*001c*/ 	.word	index@(_Z18cerca_array_devicePiS_S_)
        /*0020*/ 	.word	0x00000000
.L_5:


//--------------------- .nv.compat                --------------------------
	.section	.nv.compat,"",@"SHT_CUDA_COMPAT_INFO"
	.align	4
        /*0000*/ 	.byte	0x02, 0x09, 0x00, 0x00, 0x02, 0x02, 0x01, 0x00, 0x02, 0x05, 0x05, 0x00, 0x03, 0x07, 0x01, 0x01
        /*0010*/ 	.byte	0x02, 0x03, 0x00, 0x00, 0x02, 0x06, 0x01, 0x00, 0x04, 0x0b, 0x08, 0x00, 0x09, 0x00, 0x00, 0x00
        /*0020*/ 	.byte	0x00, 0x00, 0x00, 0x00


//--------------------- .nv.info._Z18cerca_array_devicePiS_S_ --------------------------
	.section	.nv.info._Z18cerca_array_devicePiS_S_,"",@"SHT_CUDA_INFO"
	.sectionflags	@""
	.align	4


	//----- nvinfo : EIATTR_CUDA_API_VERSION
	.align		4
        /*0000*/ 	.byte	0x04, 0x37
        /*0002*/ 	.short	(.L_7 - .L_6)
.L_6:
        /*0004*/ 	.word	0x00000082


	//----- nvinfo : EIATTR_KPARAM_INFO
	.align		4
.L_7:
        /*0008*/ 	.byte	0x04, 0x17
        /*000a*/ 	.short	(.L_9 - .L_8)
.L_8:
        /*000c*/ 	.word	0x00000000
        /*0010*/ 	.short	0x0002
        /*0012*/ 	.short	0x0010
        /*0014*/ 	.byte	0x00, 0xf5, 0x21, 0x00


	//----- nvinfo : EIATTR_KPARAM_INFO
	.align		4
.L_9:
        /*0018*/ 	.byte	0x04, 0x17
        /*001a*/ 	.short	(.L_11 - .L_10)
.L_10:
        /*001c*/ 	.word	0x00000000
        /*0020*/ 	.short	0x0001
        /*0022*/ 	.short	0x0008
        /*0024*/ 	.byte	0x00, 0xf5, 0x21, 0x00


	//----- nvinfo : EIATTR_KPARAM_INFO
	.align		4
.L_11:
        /*0028*/ 	.byte	0x04, 0x17
        /*002a*/ 	.short	(.L_13 - .L_12)
.L_12:
        /*002c*/ 	.word	0x00000000
        /*0030*/ 	.short	0x0000
        /*0032*/ 	.short	0x0000
        /*0034*/ 	.byte	0x00, 0xf5, 0x21, 0x00


	//----- nvinfo : EIATTR_SPARSE_MMA_MASK
	.align		4
.L_13:
        /*0038*/ 	.byte	0x03, 0x50
        /*003a*/ 	.short	0x0000


	//----- nvinfo : EIATTR_MAXREG_COUNT
	.align		4
        /*003c*/ 	.byte	0x03, 0x1b
        /*003e*/ 	.short	0x00ff


	//----- nvinfo : EIATTR_MERCURY_ISA_VERSION
	.align		4
        /*0040*/ 	.byte	0x03, 0x5f
        /*0042*/ 	.short	0x0101


	//----- nvinfo : EIATTR_VRC_CTA_INIT_COUNT
	.align		4
        /*0044*/ 	.byte	0x02, 0x4a
	.zero		1
	.zero		1


	//----- nvinfo : EIATTR_EXIT_INSTR_OFFSETS
	.align		4
        /*0048*/ 	.byte	0x04, 0x1c
        /*004a*/ 	.short	(.L_15 - .L_14)


	//   ....[0]....
.L_14:
        /*004c*/ 	.word	0x00000050


	//   ....[1]....
        /*0050*/ 	.word	0x00000100


	//   ....[2]....
        /*0054*/ 	.word	0x00000130


	//----- nvinfo : EIATTR_CBANK_PARAM_SIZE
	.align		4
.L_15:
        /*0058*/ 	.byte	0x03, 0x19
        /*005a*/ 	.short	0x0018


	//----- nvinfo : EIATTR_PARAM_CBANK
	.align		4
        /*005c*/ 	.byte	0x04, 0x0a
        /*005e*/ 	.short	(.L_17 - .L_16)
	.align		4
.L_16:
        /*0060*/ 	.word	index@(.nv.constant0._Z18cerca_array_devicePiS_S_)
        /*0064*/ 	.short	0x0380
        /*0066*/ 	.short	0x0018


	//----- nvinfo : EIATTR_SW_WAR
	.align		4
.L_17:
        /*0068*/ 	.byte	0x04, 0x36
        /*006a*/ 	.short	(.L_19 - .L_18)
.L_18:
        /*006c*/ 	.word	0x00000008
.L_19:


//--------------------- .nv.callgraph             --------------------------
	.section	.nv.callgraph,"",@"SHT_CUDA_CALLGRAPH"
	.align	4
	.sectionentsize	8
	.align		4
        /*0000*/ 	.word	0x00000000
	.align		4
        /*0004*/ 	.word	0xffffffff
	.align		4
        /*0008*/ 	.word	0x00000000
	.align		4
        /*000c*/ 	.word	0xfffffffe
	.align		4
        /*0010*/ 	.word	0x00000000
	.align		4
        /*0014*/ 	.word	0xfffffffd
	.align		4
        /*0018*/ 	.word	0x00000000
	.align		4
        /*001c*/ 	.word	0xfffffffc


//--------------------- .text._Z18cerca_array_devicePiS_S_ --------------------------
	.section	.text._Z18cerca_array_devicePiS_S_,"ax",@progbits
	.align	128
        .global         _Z18cerca_array_devicePiS_S_
        .type           _Z18cerca_array_devicePiS_S_,@function
        .size           _Z18cerca_array_devicePiS_S_,(.L_x_1 - _Z18cerca_array_devicePiS_S_)
        .other          _Z18cerca_array_devicePiS_S_,@"STO_CUDA_ENTRY STV_DEFAULT"
_Z18cerca_array_devicePiS_S_:
.text._Z18cerca_array_devicePiS_S_:
[----:B------:R-:W-:Y:S08]  /*0000*/  LDC R1, c[0x0][0x37c] ;  /* 0x0000df00ff017b82 */ /* 0x000ff00000000800 */
[----:B------:R-:W0:Y:S01]  /*0010*/  LDC.64 R2, c[0x0][0x390] ;  /* 0x0000e400ff027b82 */ /* 0x000e220000000a00 */
[----:B------:R-:W0:Y:S02]  /*0020*/  LDCU.64 UR4, c[0x0][0x358] ;  /* 0x00006b00ff0477ac */ /* 0x000e240008000a00 */
[----:B0-----:R-:W2:Y:S02]  /*0030*/  LDG.E R0, desc[UR4][R2.64] ;  /* 0x0000000402007981 */ /* 0x001ea4000c1e1900 */
[----:B--2---:R-:W-:-:S13]  /*0040*/  ISETP.NE.AND P0, PT, R0, RZ, PT ;  /* 0x000000ff0000720c */ /* 0x004fda0003f05270 */
[----:B------:R-:W-:Y:S05]  /*0050*/  @P0 EXIT ;  /* 0x000000000000094d */ /* 0x000fea0003800000 */
[----:B------:R-:W0:Y:S01]  /*0060*/  S2R R9, SR_CTAID.X ;  /* 0x0000000000097919 */ /* 0x000e220000002500 */
[----:B------:R-:W1:Y:S01]  /*0070*/  LDC.64 R6, c[0x0][0x380] ;  /* 0x0000e000ff067b82 */ /* 0x000e620000000a00 */
[----:B------:R-:W0:Y:S01]  /*0080*/  LDCU UR6, c[0x0][0x360] ;  /* 0x00006c00ff0677ac */ /* 0x000e220008000800 */
[----:B------:R-:W0:Y:S06]  /*0090*/  S2R R0, SR_TID.X ;  /* 0x0000000000007919 */ /* 0x000e2c0000002100 */
[----:B------:R-:W2:Y:S02]  /*00a0*/  LDC.64 R4, c[0x0][0x388] ;  /* 0x0000e200ff047b82 */ /* 0x000ea40000000a00 */
[----:B--2---:R-:W2:Y:S01]  /*00b0*/  LDG.E R4, desc[UR4][R4.64] ;  /* 0x0000000404047981 */ /* 0x004ea2000c1e1900 */
[----:B0-----:R-:W-:-:S04]  /*00c0*/  IMAD R9, R9, UR6, R0 ;  /* 0x0000000609097c24 */ /* 0x001fc8000f8e0200 */
[----:B-1----:R-:W-:-:S06]  /*00d0*/  IMAD.WIDE R6, R9, 0x4, R6 ;  /* 0x0000000409067825 */ /* 0x002fcc00078e0206 */
[----:B------:R-:W2:Y:S02]  /*00e0*/  LDG.E R7, desc[UR4][R6.64] ;  /* 0x0000000406077981 */ /* 0x000ea4000c1e1900 */
[----:B--2---:R-:W-:-:S13]  /*00f0*/  ISETP.NE.AND P0, PT, R4, R7, PT ;  /* 0x000000070400720c */ /* 0x004fda0003f05270 */
[----:B------:R-:W-:Y:S05]  /*0100*/  @P0 EXIT ;  /* 0x000000000000094d */ /* 0x000fea0003800000 */
[----:B------:R-:W-:-:S05]  /*0110*/  HFMA2 R5, -RZ, RZ, 0, 5.9604644775390625e-08 ;  /* 0x00000001ff057431 */ /* 0x000fca00000001ff */
[----:B------:R-:W-:Y:S01]  /*0120*/  STG.E desc[UR4][R2.64], R5 ;  /* 0x0000000502007986 */ /* 0x000fe2000c101904 */
[----:B------:R-:W-:Y:S05]  /*0130*/  EXIT ;  /* 0x000000000000794d */ /* 0x000fea0003800000 */
.L_x_0:
[----:B------:R-:W-:-:S00]  /*0140*/  BRA `(.L_x_0) ;  /* 0xfffffffc00fc7947 */ /* 0x000fc0000383ffff */
[----:B------:R-:W-:-:S00]  /*0150*/  NOP ;  /* 0x0000000000007918 */ /* 0x000fc00000000000 */
        /* <DEDUP_REMOVED lines=10> */
.L_x_1:


//--------------------- .nv.shared.reserved.0     --------------------------
	.section	.nv.shared.reserved.0,"aw",@nobits
	.weak		__nv_reservedSMEM_offset_0_alias
	.size		__nv_reservedSMEM_offset_0_alias, 0, 64
	.other		__nv_reservedSMEM_offset_0_alias,@"STO_CUDA_RESERVED_SHARED STV_DEFAULT"
__nv_reservedSMEM_offset_0_alias:
	.zero		0
	.zero		64


//--------------------- .nv.constant0._Z18cerca_array_devicePiS_S_ --------------------------
	.section	.nv.constant0._Z18cerca_array_devicePiS_S_,"a",@progbits
	.sectionflags	@""
	.align	4
.nv.constant0._Z18cerca_array_devicePiS_S_:
	.zero		920


//--------------------- SYMBOLS --------------------------

	.type		.nv.reservedSmem.offset0,@object
	.size		.nv.reservedSmem.offset0,0x4
